	.headerflags	@"EF_CUDA_TEXMODE_UNIFIED EF_CUDA_64BIT_ADDRESS EF_CUDA_ACCELERATORS EF_CUDA_SM90 EF_CUDA_VIRTUAL_SM(EF_CUDA_SM90)"
	.elftype	@"ET_EXEC"


//--------------------- .nv.info                  --------------------------
	.section	.nv.info,"",@"SHT_CUDA_INFO"
	.align	4


	//----- nvinfo : EIATTR_REGCOUNT
	.align		4
        /*0000*/ 	.byte	0x04, 0x2f
        /*0002*/ 	.short	(.L_2 - .L_1)
	.align		4
.L_1:
        /*0004*/ 	.word	index@(triton_poi_fused_add_native_group_norm_relu_threshold_backward_38)
        /*0008*/ 	.word	0x00000022


	//----- nvinfo : EIATTR_MIN_STACK_SIZE
	.align		4
.L_2:
        /*000c*/ 	.byte	0x04, 0x12
        /*000e*/ 	.short	(.L_4 - .L_3)
	.align		4
.L_3:
        /*0010*/ 	.word	index@(triton_poi_fused_add_native_group_norm_relu_threshold_backward_38)
        /*0014*/ 	.word	0x00000000


	//----- nvinfo : EIATTR_FRAME_SIZE
	.align		4
.L_4:
        /*0018*/ 	.byte	0x04, 0x11
        /*001a*/ 	.short	(.L_6 - .L_5)
	.align		4
.L_5:
        /*001c*/ 	.word	index@(triton_poi_fused_add_native_group_norm_relu_threshold_backward_38)
        /*0020*/ 	.word	0x00000000


	//----- nvinfo : EIATTR_MIN_STACK_SIZE
	.align		4
.L_6:
        /*0024*/ 	.byte	0x04, 0x12
        /*0026*/ 	.short	(.L_8 - .L_7)
	.align		4
.L_7:
        /*0028*/ 	.word	index@(triton_poi_fused_add_native_group_norm_relu_threshold_backward_38)
        /*002c*/ 	.word	0x00000000
.L_8:


//--------------------- .nv.info.triton_poi_fused_add_native_group_norm_relu_threshold_backward_38 --------------------------
	.section	.nv.info.triton_poi_fused_add_native_group_norm_relu_threshold_backward_38,"",@"SHT_CUDA_INFO"
	.sectionflags	@""
	.align	4


	//----- nvinfo : EIATTR_CUDA_API_VERSION
	.align		4
        /*0000*/ 	.byte	0x04, 0x37
        /*0002*/ 	.short	(.L_10 - .L_9)
.L_9:
        /*0004*/ 	.word	0x0000007c


	//----- nvinfo : EIATTR_KPARAM_INFO
	.align		4
.L_10:
        /*0008*/ 	.byte	0x04, 0x17
        /*000a*/ 	.short	(.L_12 - .L_11)
.L_11:
        /*000c*/ 	.word	0x00000000
        /*0010*/ 	.short	0x0008
        /*0012*/ 	.short	0x0040
        /*0014*/ 	.byte	0x00, 0xf0, 0x11, 0x00


	//----- nvinfo : EIATTR_KPARAM_INFO
	.align		4
.L_12:
        /*0018*/ 	.byte	0x04, 0x17
        /*001a*/ 	.short	(.L_14 - .L_13)
.L_13:
        /*001c*/ 	.word	0x00000000
        /*0020*/ 	.short	0x0007
        /*0022*/ 	.short	0x0038
        /*0024*/ 	.byte	0x00, 0xf4, 0x21, 0x00


	//----- nvinfo : EIATTR_KPARAM_INFO
	.align		4
.L_14:
        /*0028*/ 	.byte	0x04, 0x17
        /*002a*/ 	.short	(.L_16 - .L_15)
.L_15:
        /*002c*/ 	.word	0x00000000
        /*0030*/ 	.short	0x0006
        /*0032*/ 	.short	0x0030
        /*0034*/ 	.byte	0x00, 0xf4, 0x21, 0x00


	//----- nvinfo : EIATTR_KPARAM_INFO
	.align		4
.L_16:
        /*0038*/ 	.byte	0x04, 0x17
        /*003a*/ 	.short	(.L_18 - .L_17)
.L_17:
        /*003c*/ 	.word	0x00000000
        /*0040*/ 	.short	0x0005
        /*0042*/ 	.short	0x0028
        /*0044*/ 	.byte	0x00, 0xf4, 0x21, 0x00


	//----- nvinfo : EIATTR_KPARAM_INFO
	.align		4
.L_18:
        /*0048*/ 	.byte	0x04, 0x17
        /*004a*/ 	.short	(.L_20 - .L_19)
.L_19:
        /*004c*/ 	.word	0x00000000
        /*0050*/ 	.short	0x0004
        /*0052*/ 	.short	0x0020
        /*0054*/ 	.byte	0x00, 0xf4, 0x21, 0x00


	//----- nvinfo : EIATTR_KPARAM_INFO
	.align		4
.L_20:
        /*0058*/ 	.byte	0x04, 0x17
        /*005a*/ 	.short	(.L_22 - .L_21)
.L_21:
        /*005c*/ 	.word	0x00000000
        /*0060*/ 	.short	0x0003
        /*0062*/ 	.short	0x0018
        /*0064*/ 	.byte	0x00, 0xf4, 0x21, 0x00


	//----- nvinfo : EIATTR_KPARAM_INFO
	.align		4
.L_22:
        /*0068*/ 	.byte	0x04, 0x17
        /*006a*/ 	.short	(.L_24 - .L_23)
.L_23:
        /*006c*/ 	.word	0x00000000
        /*0070*/ 	.short	0x0002
        /*0072*/ 	.short	0x0010
        /*0074*/ 	.byte	0x00, 0xf4, 0x21, 0x00


	//----- nvinfo : EIATTR_KPARAM_INFO
	.align		4
.L_24:
        /*0078*/ 	.byte	0x04, 0x17
        /*007a*/ 	.short	(.L_26 - .L_25)
.L_25:
        /*007c*/ 	.word	0x00000000
        /*0080*/ 	.short	0x0001
        /*0082*/ 	.short	0x0008
        /*0084*/ 	.byte	0x00, 0xf4, 0x21, 0x00


	//----- nvinfo : EIATTR_KPARAM_INFO
	.align		4
.L_26:
        /*0088*/ 	.byte	0x04, 0x17
        /*008a*/ 	.short	(.L_28 - .L_27)
.L_27:
        /*008c*/ 	.word	0x00000000
        /*0090*/ 	.short	0x0000
        /*0092*/ 	.short	0x0000
        /*0094*/ 	.byte	0x00, 0xf4, 0x21, 0x00


	//----- nvinfo : EIATTR_SPARSE_MMA_MASK
	.align		4
.L_28:
        /*0098*/ 	.byte	0x03, 0x50
        /*009a*/ 	.short	0x0000


	//----- nvinfo : EIATTR_MAXREG_COUNT
	.align		4
        /*009c*/ 	.byte	0x03, 0x1b
        /*009e*/ 	.short	0x00ff


	//----- nvinfo : EIATTR_EXIT_INSTR_OFFSETS
	.align		4
        /*00a0*/ 	.byte	0x04, 0x1c
        /*00a2*/ 	.short	(.L_30 - .L_29)


	//   ....[0]....
.L_29:
        /*00a4*/ 	.word	0x00000950


	//----- nvinfo : EIATTR_REQNTID
	.align		4
.L_30:
        /*00a8*/ 	.byte	0x04, 0x10
        /*00aa*/ 	.short	(.L_32 - .L_31)
.L_31:
        /*00ac*/ 	.word	0x00000080
        /*00b0*/ 	.word	0x00000001
        /*00b4*/ 	.word	0x00000001


	//----- nvinfo : EIATTR_CBANK_PARAM_SIZE
	.align		4
.L_32:
        /*00b8*/ 	.byte	0x03, 0x19
        /*00ba*/ 	.short	0x0044


	//----- nvinfo : EIATTR_PARAM_CBANK
	.align		4
        /*00bc*/ 	.byte	0x04, 0x0a
        /*00be*/ 	.short	(.L_34 - .L_33)
	.align		4
.L_33:
        /*00c0*/ 	.word	index@(.nv.constant0.triton_poi_fused_add_native_group_norm_relu_threshold_backward_38)
        /*00c4*/ 	.short	0x0210
        /*00c6*/ 	.short	0x0044


	//----- nvinfo : EIATTR_SW_WAR
	.align		4
.L_34:
        /*00c8*/ 	.byte	0x04, 0x36
        /*00ca*/ 	.short	(.L_36 - .L_35)
.L_35:
        /*00cc*/ 	.word	0x00000008
.L_36:


//--------------------- .nv.callgraph             --------------------------
	.section	.nv.callgraph,"",@"SHT_CUDA_CALLGRAPH"
	.align	4
	.sectionentsize	8
	.align		4
        /*0000*/ 	.word	0x00000000
	.align		4
        /*0004*/ 	.word	0xffffffff
	.align		4
        /*0008*/ 	.word	0x00000000
	.align		4
        /*000c*/ 	.word	0xfffffffe
	.align		4
        /*0010*/ 	.word	0x00000000
	.align		4
        /*0014*/ 	.word	0xfffffffd
	.align		4
        /*0018*/ 	.word	0x00000000
	.align		4
        /*001c*/ 	.word	0xfffffffc


//--------------------- .nv.constant4             --------------------------
	.section	.nv.constant4,"a",@progbits
	.align	8
	.align		8
.nv.constant4:
        /*0000*/ 	.dword	_$_str


//--------------------- .text.triton_poi_fused_add_native_group_norm_relu_threshold_backward_38 --------------------------
	.section	.text.triton_poi_fused_add_native_group_norm_relu_threshold_backward_38,"ax",@progbits
	.sectionflags	@"SHF_BARRIERS=1"
	.align	128
        .global         triton_poi_fused_add_native_group_norm_relu_threshold_backward_38
        .type           triton_poi_fused_add_native_group_norm_relu_threshold_backward_38,@function
        .size           triton_poi_fused_add_native_group_norm_relu_threshold_backward_38,(.L_x_1 - triton_poi_fused_add_native_group_norm_relu_threshold_backward_38)
        .other          triton_poi_fused_add_native_group_norm_relu_threshold_backward_38,@"STO_CUDA_ENTRY STV_DEFAULT"
triton_poi_fused_add_native_group_norm_relu_threshold_backward_38:
.text.triton_poi_fused_add_native_group_norm_relu_threshold_backward_38:
[----:B------:R-:W-:Y:S01]  /*0000*/  LDC R1, c[0x0][0x28] ;  /* 0x00000a00ff017b82 */ /* 0x000fe20000000800 */
[----:B------:R-:W1:Y:S07]  /*0010*/  S2R R2, SR_TID.X ;  /* 0x0000000000027919 */ /* 0x000e6e0000002100 */
[----:B------:R-:W2:Y:S01]  /*0020*/  LDC.64 R6, c[0x0][0x220] ;  /* 0x00008800ff067b82 */ /* 0x000ea20000000a00 */
[----:B------:R-:W-:Y:S01]  /*0030*/  ULDC.64 UR6, c[0x0][0x208] ;  /* 0x0000820000067ab9 */ /* 0x000fe20000000a00 */
[----:B------:R-:W3:Y:S06]  /*0040*/  S2R R0, SR_CTAID.X ;  /* 0x0000000000007919 */ /* 0x000eec0000002500 */
[----:B------:R-:W4:Y:S08]  /*0050*/  LDC.64 R16, c[0x0][0x210] ;  /* 0x00008400ff107b82 */ /* 0x000f300000000a00 */
[----:B------:R-:W5:Y:S08]  /*0060*/  LDC.64 R20, c[0x0][0x228] ;  /* 0x00008a00ff147b82 */ /* 0x000f700000000a00 */
[----:B------:R-:W2:Y:S01]  /*0070*/  LDC.64 R24, c[0x0][0x230] ;  /* 0x00008c00ff187b82 */ /* 0x000ea20000000a00 */
[----:B------:R-:W-:-:S07]  /*0080*/  IMAD.MOV.U32 R29, RZ, RZ, 0x3b000000 ;  /* 0x3b000000ff1d7424 */ /* 0x000fce00078e00ff */
[----:B------:R-:W2:Y:S01]  /*0090*/  S2UR UR5, SR_CgaCtaId ;  /* 0x00000000000579c3 */ /* 0x000ea20000008800 */
[----:B-1----:R-:W-:Y:S01]  /*00a0*/  IMAD.SHL.U32 R3, R2, 0x8, RZ ;  /* 0x0000000802037824 */ /* 0x002fe200078e00ff */
[----:B------:R-:W-:Y:S01]  /*00b0*/  UMOV UR4, 0x400 ;  /* 0x0000040000047882 */ /* 0x000fe20000000000 */
[----:B---3--:R-:W-:Y:S01]  /*00c0*/  IMAD.SHL.U32 R28, R0, 0x400, RZ ;  /* 0x00000400001c7824 */ /* 0x008fe200078e00ff */
[----:B------:R-:W-:Y:S01]  /*00d0*/  SHF.R.S32.HI R19, RZ, 0x15, R0 ;  /* 0x00000015ff137819 */ /* 0x000fe20000011400 */
[----:B------:R-:W-:Y:S01]  /*00e0*/  ULDC.64 UR8, c[0x0][0x248] ;  /* 0x0000920000087ab9 */ /* 0x000fe20000000a00 */
[----:B------:R-:W-:Y:S02]  /*00f0*/  LOP3.LUT R3, R3, 0x3f8, RZ, 0xc0, !PT ;  /* 0x000003f803037812 */ /* 0x000fe400078ec0ff */
[----:B------:R-:W-:Y:S02]  /*0100*/  SGXT R19, R19, 0x1 ;  /* 0x000000011313781a */ /* 0x000fe40000000200 */
[----:B------:R-:W-:-:S04]  /*0110*/  LOP3.LUT R0, R28, R3, RZ, 0xfc, !PT ;  /* 0x000000031c007212 */ /* 0x000fc800078efcff */
[----:B------:R-:W-:-:S04]  /*0120*/  LEA.HI R4, R19, R0, RZ, 0xb ;  /* 0x0000000013047211 */ /* 0x000fc800078f58ff */
[----:B------:R-:W-:-:S05]  /*0130*/  LOP3.LUT R13, R4, 0xfffff800, RZ, 0xc0, !PT ;  /* 0xfffff800040d7812 */ /* 0x000fca00078ec0ff */
[----:B------:R-:W-:-:S05]  /*0140*/  IMAD.IADD R13, R0, 0x1, -R13 ;  /* 0x00000001000d7824 */ /* 0x000fca00078e0a0d */
[----:B------:R-:W-:-:S04]  /*0150*/  PRMT R4, R13, 0x9910, RZ ;  /* 0x000099100d047816 */ /* 0x000fc800000000ff */
[----:B------:R-:W-:-:S04]  /*0160*/  SHF.R.S32.HI R4, RZ, 0xf, R4 ;  /* 0x0000000fff047819 */ /* 0x000fc80000011404 */
[----:B------:R-:W-:-:S04]  /*0170*/  LOP3.LUT R4, R4, 0xffff, RZ, 0xc0, !PT ;  /* 0x0000ffff04047812 */ /* 0x000fc800078ec0ff */
[----:B------:R-:W-:-:S04]  /*0180*/  LEA.HI R4, R4, R13, RZ, 0x15 ;  /* 0x0000000d04047211 */ /* 0x000fc800078fa8ff */
[----:B------:R-:W-:Y:S02]  /*0190*/  PRMT R5, R4, 0x9910, RZ ;  /* 0x0000991004057816 */ /* 0x000fe400000000ff */
[----:B------:R-:W-:Y:S02]  /*01a0*/  LEA.HI R4, R19, R0, RZ, 0xf ;  /* 0x0000000013047211 */ /* 0x000fe400078f78ff */
[----:B------:R-:W-:Y:S02]  /*01b0*/  SHF.R.S32.HI R5, RZ, 0x5, R5 ;  /* 0x00000005ff057819 */ /* 0x000fe40000011405 */
[----:B------:R-:W-:Y:S02]  /*01c0*/  SHF.R.S32.HI R8, RZ, 0xf, R4 ;  /* 0x0000000fff087819 */ /* 0x000fe40000011404 */
[----:B------:R-:W-:Y:S02]  /*01d0*/  PRMT R9, R5, 0x9910, RZ ;  /* 0x0000991005097816 */ /* 0x000fe400000000ff */
[----:B------:R-:W1:Y:S03]  /*01e0*/  LDC.64 R4, c[0x0][0x218] ;  /* 0x00008600ff047b82 */ /* 0x000e660000000a00 */
[----:B------:R-:W-:-:S04]  /*01f0*/  IMAD R9, R8, 0x40, R9 ;  /* 0x0000004008097824 */ /* 0x000fc800078e0209 */
[----:B--2---:R-:W-:-:S05]  /*0200*/  IMAD.WIDE R22, R9, 0x4, R6 ;  /* 0x0000000409167825 */ /* 0x004fca00078e0206 */
[----:B------:R-:W2:Y:S01]  /*0210*/  LDG.E.EL R18, desc[UR6][R22.64] ;  /* 0x0000000616127981 */ /* 0x000ea2000c2e1900 */
[----:B----4-:R-:W-:-:S04]  /*0220*/  IMAD.WIDE R16, R0, 0x4, R16 ;  /* 0x0000000400107825 */ /* 0x010fc800078e0210 */
[----:B-1----:R-:W-:Y:S02]  /*0230*/  IMAD.WIDE R30, R9, 0x4, R4 ;  /* 0x00000004091e7825 */ /* 0x002fe400078e0204 */
[----:B------:R-:W3:Y:S02]  /*0240*/  LDG.E.128 R4, desc[UR6][R16.64] ;  /* 0x0000000610047981 */ /* 0x000ee4000c1e1d00 */
[C---:B-----5:R-:W-:Y:S02]  /*0250*/  IMAD.WIDE R8, R13.reuse, 0x4, R20 ;  /* 0x000000040d087825 */ /* 0x060fe400078e0214 */
[----:B------:R-:W3:Y:S02]  /*0260*/  LDG.E.EL R30, desc[UR6][R30.64] ;  /* 0x000000061e1e7981 */ /* 0x000ee4000c2e1900 */
[----:B0-----:R-:W-:Y:S02]  /*0270*/  IMAD.WIDE R12, R13, 0x4, R24 ;  /* 0x000000040d0c7825 */ /* 0x001fe400078e0218 */
[----:B------:R-:W4:Y:S04]  /*0280*/  LDG.E.EL.128 R8, desc[UR6][R8.64] ;  /* 0x0000000608087981 */ /* 0x000f28000c2e1d00 */
[----:B------:R-:W4:Y:S01]  /*0290*/  LDG.E.EL.128 R12, desc[UR6][R12.64] ;  /* 0x000000060c0c7981 */ /* 0x000f22000c2e1d00 */
[----:B--2---:R-:W-:Y:S01]  /*02a0*/  FFMA R29, R18, R29, 9.9999997473787516356e-06 ;  /* 0x3727c5ac121d7423 */ /* 0x004fe2000000001d */
[----:B------:R-:W-:-:S04]  /*02b0*/  LOP3.LUT R18, R28, 0x4, R3, 0xfe, !PT ;  /* 0x000000041c127812 */ /* 0x000fc800078efe03 */
[----:B------:R-:W-:Y:S01]  /*02c0*/  LEA.HI R19, R19, R18, RZ, 0xb ;  /* 0x0000001213137211 */ /* 0x000fe200078f58ff */
[----:B------:R-:W0:Y:S03]  /*02d0*/  MUFU.RSQ R29, R29 ;  /* 0x0000001d001d7308 */ /* 0x000e260000001400 */
[----:B------:R-:W-:-:S05]  /*02e0*/  LOP3.LUT R19, R19, 0xfffff800, RZ, 0xc0, !PT ;  /* 0xfffff80013137812 */ /* 0x000fca00078ec0ff */
[----:B------:R-:W-:Y:S02]  /*02f0*/  IMAD.IADD R19, R18, 0x1, -R19 ;  /* 0x0000000112137824 */ /* 0x000fe400078e0a13 */
[----:B---3--:R-:W-:Y:S02]  /*0300*/  FADD R4, R4, -R30 ;  /* 0x8000001e04047221 */ /* 0x008fe40000000000 */
[----:B------:R-:W-:-:S04]  /*0310*/  IMAD.WIDE R20, R19, 0x4, R20 ;  /* 0x0000000413147825 */ /* 0x000fc800078e0214 */
[----:B------:R-:W-:Y:S02]  /*0320*/  IMAD.WIDE R24, R19, 0x4, R24 ;  /* 0x0000000413187825 */ /* 0x000fe400078e0218 */
[----:B------:R-:W2:Y:S02]  /*0330*/  LDG.E.128 R16, desc[UR6][R16.64+0x10] ;  /* 0x0000100610107981 */ /* 0x000ea4000c1e1d00 */
[----:B0-----:R-:W-:Y:S02]  /*0340*/  FMUL R23, R29, R4 ;  /* 0x000000041d177220 */ /* 0x001fe40000400000 */
[----:B------:R-:W3:Y:S02]  /*0350*/  LDG.E.EL.128 R24, desc[UR6][R24.64] ;  /* 0x0000000618187981 */ /* 0x000ee4000c2e1d00 */
[----:B----4-:R-:W-:Y:S02]  /*0360*/  FFMA R12, R8, R23, R12 ;  /* 0x00000017080c7223 */ /* 0x010fe4000000000c */
[----:B------:R-:W3:Y:S01]  /*0370*/  LDG.E.EL.128 R20, desc[UR6][R20.64] ;  /* 0x0000000614147981 */ /* 0x000ee2000c2e1d00 */
[--C-:B------:R-:W-:Y:S01]  /*0380*/  FADD R4, R5, -R30.reuse ;  /* 0x8000001e05047221 */ /* 0x100fe20000000000 */
[----:B------:R-:W-:-:S03]  /*0390*/  FADD R6, R6, -R30 ;  /* 0x8000001e06067221 */ /* 0x000fc60000000000 */
[C---:B------:R-:W-:Y:S01]  /*03a0*/  FMUL R4, R29.reuse, R4 ;  /* 0x000000041d047220 */ /* 0x040fe20000400000 */
[----:B------:R-:W-:-:S03]  /*03b0*/  FMUL R5, R29, R6 ;  /* 0x000000061d057220 */ /* 0x000fc60000400000 */
[----:B------:R-:W-:Y:S01]  /*03c0*/  FFMA R13, R9, R4, R13 ;  /* 0x00000004090d7223 */ /* 0x000fe2000000000d */
[----:B------:R-:W-:Y:S02]  /*03d0*/  FFMA R14, R10, R5, R14 ;  /* 0x000000050a0e7223 */ /* 0x000fe4000000000e */
[----:B------:R-:W0:Y:S01]  /*03e0*/  LDC.64 R4, c[0x0][0x238] ;  /* 0x00008e00ff047b82 */ /* 0x000e220000000a00 */
[----:B------:R-:W-:-:S04]  /*03f0*/  FADD R6, R7, -R30 ;  /* 0x8000001e07067221 */ /* 0x000fc80000000000 */
[----:B------:R-:W-:-:S04]  /*0400*/  FMUL R6, R29, R6 ;  /* 0x000000061d067220 */ /* 0x000fc80000400000 */
[----:B------:R-:W-:Y:S01]  /*0410*/  FFMA R15, R11, R6, R15 ;  /* 0x000000060b0f7223 */ /* 0x000fe2000000000f */
[----:B0-----:R-:W-:-:S04]  /*0420*/  IMAD.WIDE R8, R0, 0x4, R4 ;  /* 0x0000000400087825 */ /* 0x001fc800078e0204 */
[----:B--2---:R-:W-:-:S04]  /*0430*/  FADD R16, R16, -R30 ;  /* 0x8000001e10107221 */ /* 0x004fc80000000000 */
[----:B------:R-:W-:Y:S01]  /*0440*/  FMUL R5, R29, R16 ;  /* 0x000000101d057220 */ /* 0x000fe20000400000 */
[--C-:B------:R-:W-:Y:S01]  /*0450*/  FADD R10, R17, -R30.reuse ;  /* 0x8000001e110a7221 */ /* 0x100fe20000000000 */
[----:B------:R-:W-:Y:S02]  /*0460*/  FADD R18, R18, -R30 ;  /* 0x8000001e12127221 */ /* 0x000fe40000000000 */
[----:B---3--:R-:W-:Y:S01]  /*0470*/  FFMA R17, R20, R5, R24 ;  /* 0x0000000514117223 */ /* 0x008fe20000000018 */
[----:B------:R-:W-:Y:S01]  /*0480*/  FADD R16, R19, -R30 ;  /* 0x8000001e13107221 */ /* 0x000fe20000000000 */
[----:B------:R-:W2:Y:S01]  /*0490*/  LDG.E.128 R4, desc[UR6][R8.64] ;  /* 0x0000000608047981 */ /* 0x000ea2000c1e1d00 */
[C---:B------:R-:W-:Y:S01]  /*04a0*/  FMUL R19, R29.reuse, R18 ;  /* 0x000000121d137220 */ /* 0x040fe20000400000 */
[C---:B------:R-:W-:Y:S02]  /*04b0*/  FMUL R18, R29.reuse, R10 ;  /* 0x0000000a1d127220 */ /* 0x040fe40000400000 */
[----:B------:R-:W3:Y:S01]  /*04c0*/  LDG.E.128 R8, desc[UR6][R8.64+0x10] ;  /* 0x0000100608087981 */ /* 0x000ee2000c1e1d00 */
[----:B------:R-:W-:Y:S01]  /*04d0*/  FMUL R16, R29, R16 ;  /* 0x000000101d107220 */ /* 0x000fe20000400000 */
[----:B------:R-:W-:Y:S01]  /*04e0*/  FFMA R18, R21, R18, R25 ;  /* 0x0000001215127223 */ /* 0x000fe20000000019 */
[----:B------:R-:W-:-:S02]  /*04f0*/  FFMA R19, R22, R19, R26 ;  /* 0x0000001316137223 */ /* 0x000fc4000000001a */
[----:B------:R-:W-:Y:S01]  /*0500*/  FFMA R16, R23, R16, R27 ;  /* 0x0000001017107223 */ /* 0x000fe2000000001b */
[----:B------:R-:W-:-:S06]  /*0510*/  UPRMT UR4, UR5, 0x654, UR4 ;  /* 0x0000065405047896 */ /* 0x000fcc0008000004 */
[----:B------:R-:W-:Y:S01]  /*0520*/  LEA R20, R3, UR4, 0x2 ;  /* 0x0000000403147c11 */ /* 0x000fe2000f8e10ff */
[----:B------:R-:W-:Y:S02]  /*0530*/  IMAD.SHL.U32 R21, R2, 0x4, RZ ;  /* 0x0000000402157824 */ /* 0x000fe400078e00ff */
[----:B------:R-:W0:Y:S03]  /*0540*/  LDC.64 R2, c[0x0][0x240] ;  /* 0x00009000ff027b82 */ /* 0x000e260000000a00 */
[----:B------:R-:W-:-:S04]  /*0550*/  LOP3.LUT R21, R21, 0x1fc, RZ, 0xc0, !PT ;  /* 0x000001fc15157812 */ /* 0x000fc800078ec0ff */
[----:B------:R-:W-:Y:S01]  /*0560*/  LEA R22, R21, UR4, 0x2 ;  /* 0x0000000415167c11 */ /* 0x000fe2000f8e10ff */
[----:B------:R-:W-:Y:S01]  /*0570*/  ULDC.64 UR4, c[0x0][0x240] ;  /* 0x0000900000047ab9 */ /* 0x000fe20000000a00 */
[----:B------:R-:W-:Y:S02]  /*0580*/  LOP3.LUT R21, R28, R21, RZ, 0xfc, !PT ;  /* 0x000000151c157212 */ /* 0x000fe400078efcff */
[----:B------:R-:W-:-:S03]  /*0590*/  SHF.R.S32.HI R28, RZ, 0x1f, R28 ;  /* 0x0000001fff1c7819 */ /* 0x000fc6000001141c */
[----:B0-----:R-:W-:Y:S01]  /*05a0*/  IMAD.WIDE R2, R21, 0x4, R2 ;  /* 0x0000000415027825 */ /* 0x001fe200078e0202 */
[----:B--2---:R-:W-:-:S03]  /*05b0*/  FSETP.GEU.AND P6, PT, R15, -R7, PT ;  /* 0x800000070f00720b */ /* 0x004fc60003fce000 */
[----:B------:R-:W-:Y:S01]  /*05c0*/  FADD R7, R7, R15 ;  /* 0x0000000f07077221 */ /* 0x000fe20000000000 */
[----:B------:R-:W-:Y:S01]  /*05d0*/  FSETP.GEU.AND P5, PT, R14, -R6, PT ;  /* 0x800000060e00720b */ /* 0x000fe20003fae000 */
[----:B------:R-:W-:Y:S01]  /*05e0*/  FADD R6, R6, R14 ;  /* 0x0000000e06067221 */ /* 0x000fe20000000000 */
[----:B------:R-:W-:Y:S01]  /*05f0*/  FSETP.GEU.AND P4, PT, R13, -R5, PT ;  /* 0x800000050d00720b */ /* 0x000fe20003f8e000 */
[----:B------:R-:W-:Y:S01]  /*0600*/  FADD R5, R5, R13 ;  /* 0x0000000d05057221 */ /* 0x000fe20000000000 */
[----:B------:R-:W-:Y:S01]  /*0610*/  FSETP.GEU.AND P3, PT, R12, -R4, PT ;  /* 0x800000040c00720b */ /* 0x000fe20003f6e000 */
[----:B------:R-:W-:Y:S01]  /*0620*/  FADD R4, R4, R12 ;  /* 0x0000000c04047221 */ /* 0x000fe20000000000 */
[----:B------:R-:W-:Y:S02]  /*0630*/  FSEL R7, R7, RZ, P6 ;  /* 0x000000ff07077208 */ /* 0x000fe40003000000 */
[----:B---3--:R-:W-:Y:S01]  /*0640*/  FSETP.GEU.AND P2, PT, R16, -R11, PT ;  /* 0x8000000b1000720b */ /* 0x008fe20003f4e000 */
[----:B------:R-:W-:Y:S01]  /*0650*/  FADD R11, R11, R16 ;  /* 0x000000100b0b7221 */ /* 0x000fe20000000000 */
[----:B------:R-:W-:Y:S01]  /*0660*/  FSETP.GEU.AND P1, PT, R19, -R10, PT ;  /* 0x8000000a1300720b */ /* 0x000fe20003f2e000 */
[----:B------:R-:W-:Y:S01]  /*0670*/  FADD R10, R10, R19 ;  /* 0x000000130a0a7221 */ /* 0x000fe20000000000 */
[----:B------:R-:W-:Y:S01]  /*0680*/  FSETP.GEU.AND P0, PT, R18, -R9, PT ;  /* 0x800000091200720b */ /* 0x000fe20003f0e000 */
[----:B------:R-:W-:Y:S01]  /*0690*/  FADD R9, R9, R18 ;  /* 0x0000001209097221 */ /* 0x000fe20000000000 */
[----:B------:R-:W-:Y:S01]  /*06a0*/  FADD R16, R8, R17 ;  /* 0x0000001108107221 */ /* 0x000fe20000000000 */
[----:B------:R-:W-:-:S02]  /*06b0*/  FSETP.GEU.AND P6, PT, R17, -R8, PT ;  /* 0x800000081100720b */ /* 0x000fc40003fce000 */
[----:B------:R-:W-:Y:S02]  /*06c0*/  FSEL R6, R6, RZ, P5 ;  /* 0x000000ff06067208 */ /* 0x000fe40002800000 */
[----:B------:R-:W-:Y:S02]  /*06d0*/  FSEL R5, R5, RZ, P4 ;  /* 0x000000ff05057208 */ /* 0x000fe40002000000 */
[----:B------:R-:W-:Y:S02]  /*06e0*/  FSEL R4, R4, RZ, P3 ;  /* 0x000000ff04047208 */ /* 0x000fe40001800000 */
[----:B------:R-:W-:Y:S02]  /*06f0*/  FSEL R19, R11, RZ, P2 ;  /* 0x000000ff0b137208 */ /* 0x000fe40001000000 */
[----:B------:R-:W-:Y:S02]  /*0700*/  FSEL R18, R10, RZ, P1 ;  /* 0x000000ff0a127208 */ /* 0x000fe40000800000 */
[----:B------:R-:W-:-:S02]  /*0710*/  FSEL R17, R9, RZ, P0 ;  /* 0x000000ff09117208 */ /* 0x000fc40000000000 */
[----:B------:R-:W-:Y:S01]  /*0720*/  FSEL R16, R16, RZ, P6 ;  /* 0x000000ff10107208 */ /* 0x000fe20003000000 */
[----:B------:R0:W-:Y:S04]  /*0730*/  STS.128 [R20], R4 ;  /* 0x0000000414007388 */ /* 0x0001e80000000c00 */
[----:B------:R1:W-:Y:S01]  /*0740*/  STS.128 [R20+0x10], R16 ;  /* 0x0000101014007388 */ /* 0x0003e20000000c00 */
[----:B------:R-:W-:Y:S01]  /*0750*/  BAR.SYNC.DEFER_BLOCKING 0x0 ;  /* 0x0000000000007b1d */ /* 0x000fe20000010000 */
[----:B------:R-:W-:Y:S02]  /*0760*/  FSETP.GTU.AND P2, PT, R6, RZ, PT ;  /* 0x000000ff0600720b */ /* 0x000fe40003f4c000 */
[----:B------:R-:W-:-:S03]  /*0770*/  FSETP.GTU.AND P3, PT, R7, RZ, PT ;  /* 0x000000ff0700720b */ /* 0x000fc60003f6c000 */
[----:B------:R-:W2:Y:S04]  /*0780*/  LDS.128 R12, [R22] ;  /* 0x00000000160c7984 */ /* 0x000ea80000000c00 */
[----:B------:R-:W3:Y:S01]  /*0790*/  LDS.128 R8, [R22+0x800] ;  /* 0x0008000016087984 */ /* 0x000ee20000000c00 */
[----:B------:R-:W-:Y:S02]  /*07a0*/  FSETP.GTU.AND P0, PT, R4, RZ, PT ;  /* 0x000000ff0400720b */ /* 0x000fe40003f0c000 */
[----:B------:R-:W-:Y:S02]  /*07b0*/  FSETP.GTU.AND P1, PT, R5, RZ, PT ;  /* 0x000000ff0500720b */ /* 0x000fe40003f2c000 */
[----:B0-----:R-:W-:Y:S02]  /*07c0*/  SEL R4, RZ, 0x1, P3 ;  /* 0x00000001ff047807 */ /* 0x001fe40001800000 */
[----:B------:R-:W-:-:S02]  /*07d0*/  SEL R5, RZ, 0x1, P2 ;  /* 0x00000001ff057807 */ /* 0x000fc40001000000 */
[----:B------:R-:W-:Y:S02]  /*07e0*/  FSETP.GTU.AND P4, PT, R18, RZ, PT ;  /* 0x000000ff1200720b */ /* 0x000fe40003f8c000 */
[----:B------:R-:W-:Y:S02]  /*07f0*/  FSETP.GTU.AND P2, PT, R19, RZ, PT ;  /* 0x000000ff1300720b */ /* 0x000fe40003f4c000 */
[----:B------:R-:W-:Y:S02]  /*0800*/  SEL R6, RZ, 0x1, P1 ;  /* 0x00000001ff067807 */ /* 0x000fe40000800000 */
[----:B------:R-:W-:Y:S02]  /*0810*/  SEL R7, RZ, 0x1, P0 ;  /* 0x00000001ff077807 */ /* 0x000fe40000000000 */
[----:B------:R-:W-:Y:S02]  /*0820*/  FSETP.GTU.AND P0, PT, R16, RZ, PT ;  /* 0x000000ff1000720b */ /* 0x000fe40003f0c000 */
[----:B------:R-:W-:-:S02]  /*0830*/  FSETP.GTU.AND P1, PT, R17, RZ, PT ;  /* 0x000000ff1100720b */ /* 0x000fc40003f2c000 */
[----:B------:R-:W-:Y:S02]  /*0840*/  PRMT R4, R5, 0x3340, R4 ;  /* 0x0000334005047816 */ /* 0x000fe40000000004 */
[----:B-1----:R-:W-:Y:S02]  /*0850*/  SEL R18, RZ, 0x1, P2 ;  /* 0x00000001ff127807 */ /* 0x002fe40001000000 */
[----:B------:R-:W-:Y:S02]  /*0860*/  SEL R19, RZ, 0x1, P4 ;  /* 0x00000001ff137807 */ /* 0x000fe40002000000 */
[----:B------:R-:W-:Y:S02]  /*0870*/  PRMT R5, R7, 0x3340, R6 ;  /* 0x0000334007057816 */ /* 0x000fe40000000006 */
[----:B------:R-:W-:Y:S02]  /*0880*/  SEL R7, RZ, 0x1, P1 ;  /* 0x00000001ff077807 */ /* 0x000fe40000800000 */
[----:B------:R-:W-:-:S02]  /*0890*/  SEL R20, RZ, 0x1, P0 ;  /* 0x00000001ff147807 */ /* 0x000fc40000000000 */
[----:B------:R-:W-:Y:S02]  /*08a0*/  PRMT R18, R19, 0x3340, R18 ;  /* 0x0000334013127816 */ /* 0x000fe40000000012 */
[C---:B------:R-:W-:Y:S02]  /*08b0*/  LEA R6, P0, R21.reuse, UR4, 0x2 ;  /* 0x0000000415067c11 */ /* 0x040fe4000f8010ff */
[----:B------:R-:W-:Y:S02]  /*08c0*/  IADD3 R16, P1, R0, UR8, RZ ;  /* 0x0000000800107c10 */ /* 0x000fe4000ff3e0ff */
[----:B------:R-:W-:Y:S02]  /*08d0*/  PRMT R19, R20, 0x3340, R7 ;  /* 0x0000334014137816 */ /* 0x000fe40000000007 */
[----:B------:R-:W-:Y:S02]  /*08e0*/  LEA.HI.X R7, R21, UR5, R28, 0x2, P0 ;  /* 0x0000000515077c11 */ /* 0x000fe400080f141c */
[----:B------:R-:W-:-:S02]  /*08f0*/  PRMT R4, R5, 0x5410, R4 ;  /* 0x0000541005047816 */ /* 0x000fc40000000004 */
[----:B------:R-:W-:Y:S02]  /*0900*/  LEA.HI.X.SX32 R17, R0, UR9, 0x1, P1 ;  /* 0x0000000900117c11 */ /* 0x000fe400088f0eff */
[----:B------:R-:W-:Y:S01]  /*0910*/  PRMT R5, R19, 0x5410, R18 ;  /* 0x0000541013057816 */ /* 0x000fe20000000012 */
[----:B--2---:R-:W-:Y:S04]  /*0920*/  STG.E.128 desc[UR6][R2.64], R12 ;  /* 0x0000000c02007986 */ /* 0x004fe8000c101d06 */
[----:B---3--:R-:W-:Y:S04]  /*0930*/  STG.E.128 desc[UR6][R6.64+0x800], R8 ;  /* 0x0008000806007986 */ /* 0x008fe8000c101d06 */
[----:B------:R-:W-:Y:S01]  /*0940*/  STG.E.64 desc[UR6][R16.64], R4 ;  /* 0x0000000410007986 */ /* 0x000fe2000c101b06 */
[----:B------:R-:W-:Y:S05]  /*0950*/  EXIT ;  /* 0x000000000000794d */ /* 0x000fea0003800000 */
.L_x_0:
[----:B------:R-:W-:-:S00]  /*0960*/  BRA `(.L_x_0) ;  /* 0xfffffffc00fc7947 */ /* 0x000fc0000383ffff */
[----:B------:R-:W-:-:S00]  /*0970*/  NOP ;  /* 0x0000000000007918 */ /* 0x000fc00000000000 */
        /* <DEDUP_REMOVED lines=8> */
.L_x_1:


//--------------------- .nv.global.init           --------------------------
	.section	.nv.global.init,"aw",@progbits
.nv.global.init:
	.type		_$_str,@object
	.size		_$_str,(.L_0 - _$_str)
_$_str:
        /*0000*/ 	.byte	0x5f, 0x5f, 0x43, 0x55, 0x44, 0x41, 0x5f, 0x46, 0x54, 0x5a, 0x00
.L_0:


//--------------------- .nv.shared.triton_poi_fused_add_native_group_norm_relu_threshold_backward_38 --------------------------
	.section	.nv.shared.triton_poi_fused_add_native_group_norm_relu_threshold_backward_38,"aw",@nobits
	.sectionflags	@""
	.align	16
	.zero		1024


//--------------------- .nv.constant0.triton_poi_fused_add_native_group_norm_relu_threshold_backward_38 --------------------------
	.section	.nv.constant0.triton_poi_fused_add_native_group_norm_relu_threshold_backward_38,"a",@progbits
	.sectionflags	@""
	.align	4
.nv.constant0.triton_poi_fused_add_native_group_norm_relu_threshold_backward_38:
	.zero		596
